	.target	sm_90a

	.elftype	@"ET_EXEC"


//--------------------- .note.nv.tkinfo           --------------------------
	.section	.note.nv.tkinfo,"",@"SHT_NOTE"
	.sectionflags	@"SHF_NOTE_NV_TKINFO"
	.tkinfo
        /*0018*/ 	.word	0x00000002
        /*0030*/ 	.string	""
        /*0030*/ 	.string	"ptxas"
        /*0030*/ 	.string	"Cuda compilation tools, release 13.0, V13.0.88"
        /*0030*/ 	.string	"Build cuda_13.0.r13.0/compiler.36424714_0"
        /*0030*/ 	.string	"-v  -suppress-debug-info  -lineinfo  -arch sm_90a "



//--------------------- .note.nv.cuinfo           --------------------------
	.section	.note.nv.cuinfo,"",@"SHT_NOTE"
	.sectionflags	@"SHF_NOTE_NV_CUINFO"
        /*0018*/ 	.short	0x0002
        /*001a*/ 	.short	0x005a
        /*001c*/ 	.short	0x0082
	.zero		2


//--------------------- .nv.info                  --------------------------
	.section	.nv.info,"",@"SHT_CUDA_INFO"
	.align	4


	//----- nvinfo : EIATTR_REGCOUNT
	.align		4
        /*0000*/ 	.byte	0x04, 0x2f
        /*0002*/ 	.short	(.L_1 - .L_0)
	.align		4
.L_0:
        /*0004*/ 	.word	index@(gluon_mma)
        /*0008*/ 	.word	0x0000005f


	//----- nvinfo : EIATTR_FRAME_SIZE
	.align		4
.L_1:
        /*000c*/ 	.byte	0x04, 0x11
        /*000e*/ 	.short	(.L_3 - .L_2)
	.align		4
.L_2:
        /*0010*/ 	.word	index@(gluon_mma)
        /*0014*/ 	.word	0x00000000


	//----- nvinfo : EIATTR_MIN_STACK_SIZE
	.align		4
.L_3:
        /*0018*/ 	.byte	0x04, 0x12
        /*001a*/ 	.short	(.L_5 - .L_4)
	.align		4
.L_4:
        /*001c*/ 	.word	index@(gluon_mma)
        /*0020*/ 	.word	0x00000000
.L_5:


//--------------------- .nv.compat                --------------------------
	.section	.nv.compat,"",@"SHT_CUDA_COMPAT_INFO"
	.align	4
        /*0000*/ 	.byte	0x02, 0x09, 0x01, 0x00, 0x02, 0x02, 0x04, 0x00, 0x02, 0x05, 0x05, 0x00, 0x03, 0x07, 0x01, 0x01
        /*0010*/ 	.byte	0x02, 0x03, 0x00, 0x00, 0x02, 0x06, 0x01, 0x00, 0x04, 0x0b, 0x08, 0x00, 0x00, 0x00, 0x00, 0x00
        /*0020*/ 	.byte	0x00, 0x00, 0x00, 0x00


//--------------------- .nv.info.gluon_mma        --------------------------
	.section	.nv.info.gluon_mma,"",@"SHT_CUDA_INFO"
	.sectionflags	@""
	.align	4


	//----- nvinfo : EIATTR_CUDA_API_VERSION
	.align		4
        /*0000*/ 	.byte	0x04, 0x37
        /*0002*/ 	.short	(.L_7 - .L_6)
.L_6:
        /*0004*/ 	.word	0x00000082


	//----- nvinfo : EIATTR_KPARAM_INFO
	.align		4
.L_7:
        /*0008*/ 	.byte	0x04, 0x17
        /*000a*/ 	.short	(.L_9 - .L_8)
.L_8:
        /*000c*/ 	.word	0x00000000
        /*0010*/ 	.short	0x0004
        /*0012*/ 	.short	0x0020
        /*0014*/ 	.byte	0x00, 0xf4, 0x21, 0x00


	//----- nvinfo : EIATTR_KPARAM_INFO
	.align		4
.L_9:
        /*0018*/ 	.byte	0x04, 0x17
        /*001a*/ 	.short	(.L_11 - .L_10)
.L_10:
        /*001c*/ 	.word	0x00000000
        /*0020*/ 	.short	0x0003
        /*0022*/ 	.short	0x0018
        /*0024*/ 	.byte	0x00, 0xf4, 0x21, 0x00


	//----- nvinfo : EIATTR_KPARAM_INFO
	.align		4
.L_11:
        /*0028*/ 	.byte	0x04, 0x17
        /*002a*/ 	.short	(.L_13 - .L_12)
.L_12:
        /*002c*/ 	.word	0x00000000
        /*0030*/ 	.short	0x0002
        /*0032*/ 	.short	0x0010
        /*0034*/ 	.byte	0x00, 0xf4, 0x21, 0x00


	//----- nvinfo : EIATTR_KPARAM_INFO
	.align		4
.L_13:
        /*0038*/ 	.byte	0x04, 0x17
        /*003a*/ 	.short	(.L_15 - .L_14)
.L_14:
        /*003c*/ 	.word	0x00000000
        /*0040*/ 	.short	0x0001
        /*0042*/ 	.short	0x0008
        /*0044*/ 	.byte	0x00, 0xf4, 0x21, 0x00


	//----- nvinfo : EIATTR_KPARAM_INFO
	.align		4
.L_15:
        /*0048*/ 	.byte	0x04, 0x17
        /*004a*/ 	.short	(.L_17 - .L_16)
.L_16:
        /*004c*/ 	.word	0x00000000
        /*0050*/ 	.short	0x0000
        /*0052*/ 	.short	0x0000
        /*0054*/ 	.byte	0x00, 0xf4, 0x21, 0x00


	//----- nvinfo : EIATTR_SPARSE_MMA_MASK
	.align		4
.L_17:
        /*0058*/ 	.byte	0x03, 0x50
        /*005a*/ 	.short	0x0000


	//----- nvinfo : EIATTR_MAXREG_COUNT
	.align		4
        /*005c*/ 	.byte	0x03, 0x1b
        /*005e*/ 	.short	0x00ff


	//----- nvinfo : EIATTR_NUM_BARRIERS
	.align		4
        /*0060*/ 	.byte	0x02, 0x4c
        /*0062*/ 	.byte	0x01
	.zero		1


	//----- nvinfo : EIATTR_MERCURY_ISA_VERSION
	.align		4
        /*0064*/ 	.byte	0x03, 0x5f
        /*0066*/ 	.short	0x0101


	//----- nvinfo : EIATTR_EXIT_INSTR_OFFSETS
	.align		4
        /*0068*/ 	.byte	0x04, 0x1c
        /*006a*/ 	.short	(.L_19 - .L_18)


	//   ....[0]....
.L_18:
        /*006c*/ 	.word	0x00002020


	//----- nvinfo : EIATTR_REQNTID
	.align		4
.L_19:
        /*0070*/ 	.byte	0x04, 0x10
        /*0072*/ 	.short	(.L_21 - .L_20)
.L_20:
        /*0074*/ 	.word	0x00000100
        /*0078*/ 	.word	0x00000001
        /*007c*/ 	.word	0x00000001


	//----- nvinfo : EIATTR_CBANK_PARAM_SIZE
	.align		4
.L_21:
        /*0080*/ 	.byte	0x03, 0x19
        /*0082*/ 	.short	0x0028


	//----- nvinfo : EIATTR_PARAM_CBANK
	.align		4
        /*0084*/ 	.byte	0x04, 0x0a
        /*0086*/ 	.short	(.L_23 - .L_22)
	.align		4
.L_22:
        /*0088*/ 	.word	index@(.nv.constant0.gluon_mma)
        /*008c*/ 	.short	0x0210
        /*008e*/ 	.short	0x0028


	//----- nvinfo : EIATTR_SW_WAR
	.align		4
.L_23:
        /*0090*/ 	.byte	0x04, 0x36
        /*0092*/ 	.short	(.L_25 - .L_24)
.L_24:
        /*0094*/ 	.word	0x00000008
.L_25:


//--------------------- .nv.callgraph             --------------------------
	.section	.nv.callgraph,"",@"SHT_CUDA_CALLGRAPH"
	.align	4
	.sectionentsize	8
	.align		4
        /*0000*/ 	.word	0x00000000
	.align		4
        /*0004*/ 	.word	0xffffffff
	.align		4
        /*0008*/ 	.word	0x00000000
	.align		4
        /*000c*/ 	.word	0xfffffffe
	.align		4
        /*0010*/ 	.word	0x00000000
	.align		4
        /*0014*/ 	.word	0xfffffffd
	.align		4
        /*0018*/ 	.word	0x00000000
	.align		4
        /*001c*/ 	.word	0xfffffffc


//--------------------- .text.gluon_mma           --------------------------
	.section	.text.gluon_mma,"ax",@progbits
	.align	128
        .global         gluon_mma
        .type           gluon_mma,@function
        .size           gluon_mma,(.L_x_1 - gluon_mma)
        .other          gluon_mma,@"STO_CUDA_ENTRY STV_DEFAULT"
gluon_mma:
.text.gluon_mma:
[----:B------:R-:W-:Y:S01]  /*0000*/  LDC R1, c[0x0][0x28] ;  /* 0x00000a00ff017b82 */ /* 0x000fe20000000800 */
[----:B------:R-:W0:Y:S07]  /*0010*/  S2R R3, SR_TID.X ;  /* 0x0000000000037919 */ /* 0x000e2e0000002100 */
[----:B------:R-:W1:Y:S01]  /*0020*/  LDC.64 R6, c[0x0][0x210] ;  /* 0x00008400ff067b82 */ /* 0x000e620000000a00 */
[----:B------:R-:W-:Y:S01]  /*0030*/  ULDC.64 UR12, c[0x0][0x208] ;  /* 0x00008200000c7ab9 */ /* 0x000fe20000000a00 */
[C---:B0-----:R-:W-:Y:S01]  /*0040*/  LOP3.LUT R5, R3.reuse, 0xe0, RZ, 0xc0, !PT ;  /* 0x000000e003057812 */ /* 0x041fe200078ec0ff */
[C---:B------:R-:W-:Y:S01]  /*0050*/  IMAD.SHL.U32 R4, R3.reuse, 0x4, RZ ;  /* 0x0000000403047824 */ /* 0x040fe200078e00ff */
[----:B------:R-:W-:-:S03]  /*0060*/  LOP3.LUT R0, R3, 0x1f, RZ, 0xc0, !PT ;  /* 0x0000001f03007812 */ /* 0x000fc600078ec0ff */
[----:B------:R-:W-:Y:S01]  /*0070*/  IMAD.SHL.U32 R2, R5, 0x4, RZ ;  /* 0x0000000405027824 */ /* 0x000fe200078e00ff */
[----:B------:R-:W-:-:S03]  /*0080*/  LOP3.LUT R15, R4, 0x380, RZ, 0xc0, !PT ;  /* 0x00000380040f7812 */ /* 0x000fc600078ec0ff */
[----:B-1----:R-:W-:-:S04]  /*0090*/  IMAD.WIDE.U32 R8, R2, 0x2, R6 ;  /* 0x0000000202087825 */ /* 0x002fc800078e0006 */
[----:B------:R-:W-:-:S04]  /*00a0*/  IMAD.WIDE.U32 R6, R15, 0x2, R6 ;  /* 0x000000020f067825 */ /* 0x000fc800078e0006 */
[----:B------:R-:W-:-:S04]  /*00b0*/  IMAD.WIDE.U32 R8, R0, 0x2, R8 ;  /* 0x0000000200087825 */ /* 0x000fc800078e0008 */
[C---:B------:R-:W-:Y:S01]  /*00c0*/  IMAD.WIDE.U32 R6, R0.reuse, 0x2, R6 ;  /* 0x0000000200067825 */ /* 0x040fe200078e0006 */
[----:B------:R-:W2:Y:S04]  /*00d0*/  LDG.E.U16 R16, desc[UR12][R8.64] ;  /* 0x0000000c08107981 */ /* 0x000ea8000c1e1500 */
[----:B------:R-:W3:Y:S04]  /*00e0*/  LDG.E.U16 R18, desc[UR12][R8.64+0x80] ;  /* 0x0000800c08127981 */ /* 0x000ee8000c1e1500 */
[----:B------:R-:W4:Y:S04]  /*00f0*/  LDG.E.U16 R20, desc[UR12][R8.64+0x800] ;  /* 0x0008000c08147981 */ /* 0x000f28000c1e1500 */
[----:B------:R-:W5:Y:S04]  /*0100*/  LDG.E.U16 R22, desc[UR12][R8.64+0x880] ;  /* 0x0008800c08167981 */ /* 0x000f68000c1e1500 */
        /* <DEDUP_REMOVED lines=55> */
[----:B------:R-:W5:Y:S01]  /*0480*/  LDG.E.U16 R4, desc[UR12][R8.64+0x7040] ;  /* 0x0070400c08047981 */ /* 0x000f62000c1e1500 */
[----:B------:R-:W0:Y:S03]  /*0490*/  S2UR UR8, SR_CgaCtaId ;  /* 0x00000000000879c3 */ /* 0x000e260000008800 */
[----:B------:R-:W5:Y:S04]  /*04a0*/  LDG.E.U16 R69, desc[UR12][R8.64+0x6840] ;  /* 0x0068400c08457981 */ /* 0x000f68000c1e1500 */
[----:B------:R1:W5:Y:S01]  /*04b0*/  LDG.E.U16 R12, desc[UR12][R8.64+0x70c0] ;  /* 0x0070c00c080c7981 */ /* 0x000362000c1e1500 */
[----:B------:R-:W-:-:S02]  /*04c0*/  LEA R14, R0, R2, 0x1 ;  /* 0x00000002000e7211 */ /* 0x000fc400078e08ff */
[----:B------:R-:W-:Y:S01]  /*04d0*/  SHF.R.U32.HI R13, RZ, 0x1, R5 ;  /* 0x00000001ff0d7819 */ /* 0x000fe20000011605 */
[----:B------:R-:W5:Y:S01]  /*04e0*/  LDG.E.U16 R11, desc[UR12][R6.64+0x7840] ;  /* 0x0078400c060b7981 */ /* 0x000f62000c1e1500 */
[----:B-1----:R-:W1:Y:S02]  /*04f0*/  LDC.64 R8, c[0x0][0x218] ;  /* 0x00008600ff087b82 */ /* 0x002e640000000a00 */
[----:B------:R-:W-:Y:S01]  /*0500*/  LOP3.LUT R13, R14, R13, RZ, 0x3c, !PT ;  /* 0x0000000d0e0d7212 */ /* 0x000fe200078e3cff */
[----:B------:R-:W-:Y:S01]  /*0510*/  UMOV UR4, 0x400 ;  /* 0x0000040000047882 */ /* 0x000fe20000000000 */
[----:B------:R1:W5:Y:S01]  /*0520*/  LDG.E.U16 R14, desc[UR12][R6.64+0x78c0] ;  /* 0x0078c00c060e7981 */ /* 0x000362000c1e1500 */
[----:B0-----:R-:W-:Y:S01]  /*0530*/  ULEA UR8, UR8, UR4, 0x18 ;  /* 0x0000000408087291 */ /* 0x001fe2000f8ec03f */
[----:B------:R-:W-:Y:S01]  /*0540*/  LOP3.LUT R92, R13, 0x40, RZ, 0x3c, !PT ;  /* 0x000000400d5c7812 */ /* 0x000fe200078e3cff */
[----:B-1----:R-:W-:-:S04]  /*0550*/  IMAD.WIDE.U32 R6, R2, 0x2, R8 ;  /* 0x0000000202067825 */ /* 0x002fc800078e0008 */
[----:B------:R-:W-:-:S04]  /*0560*/  IMAD.WIDE.U32 R8, R15, 0x2, R8 ;  /* 0x000000020f087825 */ /* 0x000fc800078e0008 */
[----:B------:R-:W-:-:S04]  /*0570*/  IMAD.WIDE.U32 R6, R0, 0x2, R6 ;  /* 0x0000000200067825 */ /* 0x000fc800078e0006 */
[----:B------:R-:W-:Y:S01]  /*0580*/  IMAD.WIDE.U32 R8, R0, 0x2, R8 ;  /* 0x0000000200087825 */ /* 0x000fe200078e0008 */
[----:B------:R-:W5:Y:S04]  /*0590*/  LDG.E.U16 R15, desc[UR12][R6.64+0x40] ;  /* 0x0000400c060f7981 */ /* 0x000f68000c1e1500 */
[----:B------:R-:W5:Y:S04]  /*05a0*/  LDG.E.U16 R88, desc[UR12][R6.64+0x68c0] ;  /* 0x0068c00c06587981 */ /* 0x000f68000c1e1500 */
[----:B------:R-:W5:Y:S04]  /*05b0*/  LDG.E.U16 R89, desc[UR12][R6.64+0x7040] ;  /* 0x0070400c06597981 */ /* 0x000f68000c1e1500 */
[----:B--2---:R0:W-:Y:S04]  /*05c0*/  STS.U16 [R13+UR8], R16 ;  /* 0x000000100d007988 */ /* 0x0041e80008000408 */
[----:B---3--:R1:W-:Y:S04]  /*05d0*/  STS.U16 [R13+UR8+0x4000], R18 ;  /* 0x004000120d007988 */ /* 0x0083e80008000408 */
[----:B----4-:R2:W-:Y:S04]  /*05e0*/  STS.U16 [R13+UR8+0x400], R20 ;  /* 0x000400140d007988 */ /* 0x0105e80008000408 */
[----:B-----5:R3:W-:Y:S04]  /*05f0*/  STS.U16 [R13+UR8+0x4400], R22 ;  /* 0x004400160d007988 */ /* 0x0207e80008000408 */
[----:B------:R4:W-:Y:S04]  /*0600*/  STS.U16 [R13+UR8+0x800], R24 ;  /* 0x000800180d007988 */ /* 0x0009e80008000408 */
        /* <DEDUP_REMOVED lines=27> */
[----:B------:R5:W-:Y:S04]  /*07c0*/  STS.U16 [R92+UR8], R17 ;  /* 0x000000115c007988 */ /* 0x000be80008000408 */
        /* <DEDUP_REMOVED lines=22> */
[----:B0-----:R-:W5:Y:S04]  /*0930*/  LDG.E.U16 R16, desc[UR12][R6.64] ;  /* 0x0000000c06107981 */ /* 0x001f68000c1e1500 */
[----:B-1----:R-:W5:Y:S04]  /*0940*/  LDG.E.U16 R18, desc[UR12][R6.64+0x80] ;  /* 0x0000800c06127981 */ /* 0x002f68000c1e1500 */
[----:B------:R0:W-:Y:S04]  /*0950*/  STS.U16 [R92+UR8+0x6c00], R63 ;  /* 0x006c003f5c007988 */ /* 0x0001e80008000408 */
[----:B------:R1:W-:Y:S04]  /*0960*/  STS.U16 [R92+UR8+0x3000], R65 ;  /* 0x003000415c007988 */ /* 0x0003e80008000408 */
[----:B------:R1:W-:Y:S04]  /*0970*/  STS.U16 [R92+UR8+0x7000], R67 ;  /* 0x007000435c007988 */ /* 0x0003e80008000408 */
[----:B--2---:R-:W2:Y:S04]  /*0980*/  LDG.E.U16 R20, desc[UR12][R6.64+0x800] ;  /* 0x0008000c06147981 */ /* 0x004ea8000c1e1500 */
[----:B---3--:R-:W3:Y:S04]  /*0990*/  LDG.E.U16 R22, desc[UR12][R6.64+0x880] ;  /* 0x0008800c06167981 */ /* 0x008ee8000c1e1500 */
[----:B----4-:R-:W4:Y:S04]  /*09a0*/  LDG.E.U16 R24, desc[UR12][R6.64+0x1000] ;  /* 0x0010000c06187981 */ /* 0x010f28000c1e1500 */
[----:B-----5:R-:W5:Y:S04]  /*09b0*/  LDG.E.U16 R26, desc[UR12][R6.64+0x1080] ;  /* 0x0010800c061a7981 */ /* 0x020f68000c1e1500 */
        /* <DEDUP_REMOVED lines=26> */
[----:B------:R1:W-:Y:S04]  /*0b60*/  STS.U16 [R92+UR8+0x7400], R10 ;  /* 0x0074000a5c007988 */ /* 0x0003e80008000408 */
[----:B------:R1:W-:Y:S04]  /*0b70*/  STS.U16 [R92+UR8+0x3800], R4 ;  /* 0x003800045c007988 */ /* 0x0003e80008000408 */
        /* <DEDUP_REMOVED lines=23> */
[----:B0-----:R-:W5:Y:S04]  /*0cf0*/  LDG.E.U16 R63, desc[UR12][R6.64+0x6040] ;  /* 0x0060400c063f7981 */ /* 0x001f68000c1e1500 */
[----:B-1----:R-:W5:Y:S04]  /*0d00*/  LDG.E.U16 R65, desc[UR12][R6.64+0x60c0] ;  /* 0x0060c00c06417981 */ /* 0x002f68000c1e1500 */
[----:B------:R-:W5:Y:S04]  /*0d10*/  LDG.E.U16 R67, desc[UR12][R6.64+0x6840] ;  /* 0x0068400c06437981 */ /* 0x000f68000c1e1500 */
[----:B------:R-:W5:Y:S04]  /*0d20*/  LDG.E.U16 R10, desc[UR12][R6.64+0x70c0] ;  /* 0x0070c00c060a7981 */ /* 0x000f68000c1e1500 */
[----:B------:R-:W5:Y:S04]  /*0d30*/  LDG.E.U16 R90, desc[UR12][R8.64+0x7840] ;  /* 0x0078400c085a7981 */ /* 0x000f68000c1e1500 */
[----:B------:R-:W5:Y:S04]  /*0d40*/  LDG.E.U16 R4, desc[UR12][R8.64+0x78c0] ;  /* 0x0078c00c08047981 */ /* 0x000f68000c1e1500 */
[----:B------:R0:W-:Y:S04]  /*0d50*/  STS.U16 [R92+UR8+0x7800], R12 ;  /* 0x0078000c5c007988 */ /* 0x0001e80008000408 */
[----:B------:R-:W-:Y:S01]  /*0d60*/  STS.U16 [R92+UR8+0x3400], R69 ;  /* 0x003400455c007988 */ /* 0x000fe20008000408 */
[----:B0-----:R-:W-:-:S03]  /*0d70*/  SHF.R.U32.HI R12, RZ, 0x5, R3 ;  /* 0x00000005ff0c7819 */ /* 0x001fc60000011603 */
[----:B------:R-:W-:Y:S01]  /*0d80*/  STS.U16 [R92+UR8+0x3c00], R11 ;  /* 0x003c000b5c007988 */ /* 0x000fe20008000408 */
[----:B------:R-:W-:-:S03]  /*0d90*/  R2UR UR4, R12 ;  /* 0x000000000c0472ca */ /* 0x000fc600000e0000 */
[----:B------:R-:W-:Y:S01]  /*0da0*/  STS.U16 [R92+UR8+0x7c00], R14 ;  /* 0x007c000e5c007988 */ /* 0x000fe20008000408 */
[----:B------:R-:W-:-:S04]  /*0db0*/  UIADD3 UR5, UR8, 0x8000, URZ ;  /* 0x0000800008057890 */ /* 0x000fc8000fffe03f */
[----:B------:R-:W-:Y:S01]  /*0dc0*/  USHF.R.U32.HI UR5, URZ, 0x4, UR5 ;  /* 0x000000043f057899 */ /* 0x000fe20008011605 */
[----:B------:R-:W-:Y:S04]  /*0dd0*/  STS.U16 [R13+UR8+0x8000], R16 ;  /* 0x008000100d007988 */ /* 0x000fe80008000408 */
[----:B------:R-:W-:Y:S01]  /*0de0*/  STS.U16 [R13+UR8+0xc000], R18 ;  /* 0x00c000120d007988 */ /* 0x000fe20008000408 */
[----:B------:R-:W-:-:S03]  /*0df0*/  USHF.L.U32 UR4, UR4, 0x7, URZ ;  /* 0x0000000704047899 */ /* 0x000fc6000800063f */
[----:B--2---:R-:W-:Y:S04]  /*0e00*/  STS.U16 [R13+UR8+0x8400], R20 ;  /* 0x008400140d007988 */ /* 0x004fe80008000408 */
[----:B---3--:R-:W-:Y:S04]  /*0e10*/  STS.U16 [R13+UR8+0xc400], R22 ;  /* 0x00c400160d007988 */ /* 0x008fe80008000408 */
[----:B----4-:R-:W-:Y:S04]  /*0e20*/  STS.U16 [R13+UR8+0x8800], R24 ;  /* 0x008800180d007988 */ /* 0x010fe80008000408 */
[----:B-----5:R-:W-:Y:S04]  /*0e30*/  STS.U16 [R13+UR8+0xc800], R26 ;  /* 0x00c8001a0d007988 */ /* 0x020fe80008000408 */
[----:B------:R-:W-:Y:S04]  /*0e40*/  STS.U16 [R13+UR8+0x8c00], R28 ;  /* 0x008c001c0d007988 */ /* 0x000fe80008000408 */
        /* <DEDUP_REMOVED lines=52> */
[----:B------:R0:W-:Y:S04]  /*1190*/  STS.U16 [R92+UR8+0xb400], R67 ;  /* 0x00b400435c007988 */ /* 0x0001e80008000408 */
[----:B------:R-:W-:Y:S04]  /*11a0*/  STS.U16 [R92+UR8+0xb800], R89 ;  /* 0x00b800595c007988 */ /* 0x000fe80008000408 */
[----:B------:R-:W-:Y:S04]  /*11b0*/  STS.U16 [R92+UR8+0xf800], R10 ;  /* 0x00f8000a5c007988 */ /* 0x000fe80008000408 */
[----:B------:R-:W-:Y:S04]  /*11c0*/  STS.U16 [R92+UR8+0xbc00], R90 ;  /* 0x00bc005a5c007988 */ /* 0x000fe80008000408 */
[----:B------:R1:W-:Y:S01]  /*11d0*/  STS.U16 [R92+UR8+0xfc00], R4 ;  /* 0x00fc00045c007988 */ /* 0x0003e20008000408 */
[----:B------:R-:W-:Y:S01]  /*11e0*/  BAR.SYNC.DEFER_BLOCKING 0x0 ;  /* 0x0000000000007b1d */ /* 0x000fe20000010000 */
[----:B------:R-:W-:-:S02]  /*11f0*/  ULOP3.LUT UR4, UR4, 0x200, URZ, 0xc0, !UPT ;  /* 0x0000020004047892 */ /* 0x000fc4000f8ec03f */
[----:B------:R-:W-:Y:S02]  /*1200*/  USGXT.U32 UR10, UR5, 0xe ;  /* 0x0000000e050a789a */ /* 0x000fe40008000000 */
[----:B------:R-:W-:Y:S02]  /*1210*/  ULEA.HI UR4, UR8, UR4, URZ, 0x1c ;  /* 0x0000000408047291 */ /* 0x000fe4000f8fe03f */
[----:B------:R-:W-:Y:S02]  /*1220*/  ULOP3.LUT UR6, UR10, 0x4000000, URZ, 0xfc, !UPT ;  /* 0x040000000a067892 */ /* 0x000fe4000f8efc3f */
[----:B------:R-:W-:Y:S01]  /*1230*/  ULOP3.LUT UR9, UR4, 0x3fff, URZ, 0xc0, !UPT ;  /* 0x00003fff04097892 */ /* 0x000fe2000f8ec03f */
[----:B------:R-:W-:Y:S01]  /*1240*/  UMOV UR7, 0x40000040 ;  /* 0x4000004000077882 */ /* 0x000fe20000000000 */
[----:B------:R-:W-:-:S05]  /*1250*/  UMOV UR5, 0x40000040 ;  /* 0x4000004000057882 */ /* 0x000fca0000000000 */
[----:B------:R-:W-:Y:S01]  /*1260*/  UMOV UR4, UR9 ;  /* 0x0000000900047c82 */ /* 0x000fe20008000000 */
[----:B0-----:R-:W-:-:S06]  /*1270*/  WARPGROUP.ARRIVE ;  /* 0x00000000000079c5 */ /* 0x001fcc0000000000 */
[----:B------:R-:W-:Y:S01]  /*1280*/  HGMMA.64x128x16.F32 R24, gdesc[UR4].tnspB, RZ, !UPT ;  /* 0x41e00000041879f0 */ /* 0x000fe2000c7008ff */
[----:B------:R-:W-:Y:S02]  /*1290*/  UIADD3 UR6, UP1, UR10, 0x4000080, URZ ;  /* 0x040000800a067890 */ /* 0x000fe4000ff3e03f */
[----:B------:R-:W-:Y:S01]  /*12a0*/  UIADD3 UR9, UP0, UR9, 0x2, URZ ;  /* 0x0000000209097890 */ /* 0x000fe2000ff1e03f */
[----:B------:R-:W-:Y:S01]  /*12b0*/  UMOV UR5, URZ ;  /* 0x0000003f00057c82 */ /* 0x000fe20008000000 */
[----:B------:R-:W-:Y:S01]  /*12c0*/  UMOV UR4, URZ ;  /* 0x0000003f00047c82 */ /* 0x000fe20008000000 */
[----:B------:R-:W-:Y:S02]  /*12d0*/  UIADD3.X UR7, UR5, 0x40000040, URZ, UP1, !UPT ;  /* 0x4000004005077890 */ /* 0x000fe40008ffe43f */
[----:B------:R-:W-:-:S03]  /*12e0*/  UIADD3.X UR5, UR4, 0x40000040, URZ, UP0, !UPT ;  /* 0x4000004004057890 */ /* 0x000fc600087fe43f */
[----:B------:R-:W-:-:S06]  /*12f0*/  UMOV UR4, UR9 ;  /* 0x0000000900047c82 */ /* 0x000fcc0008000000 */
[----:B------:R-:W-:Y:S01]  /*1300*/  HGMMA.64x128x16.F32 R24, gdesc[UR4].tnspB, R24 ;  /* 0x41e00000041879f0 */ /* 0x000fe20008700818 */
[----:B------:R-:W-:Y:S02]  /*1310*/  UIADD3.64 UR18, UR6, 0x80, URZ ;  /* 0x0000008006127897 */ /* 0x000fe4000fffe03f */
[----:B------:R-:W-:-:S09]  /*1320*/  UIADD3.64 UR16, UR4, 0x2, URZ ;  /* 0x0000000204107897 */ /* 0x000fd2000fffe03f */
        /* <DEDUP_REMOVED lines=11> */
[----:B------:R-:W-:Y:S02]  /*13e0*/  UIADD3.64 UR16, UR4, 0x402, URZ ;  /* 0x0000040204107897 */ /* 0x000fe4000fffe03f */
[----:B------:R-:W-:Y:S02]  /*13f0*/  UIADD3.64 UR6, UR6, 0x300, URZ ;  /* 0x0000030006067897 */ /* 0x000fe4000fffe03f */
[----:B------:R-:W-:-:S05]  /*1400*/  UIADD3.64 UR4, UR4, 0x404, URZ ;  /* 0x0000040404047897 */ /* 0x000fca000fffe03f */
[----:B------:R-:W-:-:S12]  /*1410*/  HGMMA.64x128x16.F32 R24, gdesc[UR16].tnspB, R24 ;  /* 0x41e00000101879f0 */ /* 0x000fd80008700818 */
[----:B------:R-:W-:Y:S01]  /*1420*/  HGMMA.64x128x16.F32 R24, gdesc[UR4].tnspB, R24, gsb0 ;  /* 0x41e00000041879f0 */ /* 0x000fe20008000818 */
[C---:B-1----:R-:W-:Y:S01]  /*1430*/  IMAD.SHL.U32 R4, R3.reuse, 0x20, RZ ;  /* 0x0000002003047824 */ /* 0x042fe200078e00ff */
[--C-:B------:R-:W-:Y:S01]  /*1440*/  SHF.R.S32.HI R6, RZ, 0x2, R3.reuse ;  /* 0x00000002ff067819 */ /* 0x100fe20000011403 */
[C---:B------:R-:W-:Y:S01]  /*1450*/  IMAD.SHL.U32 R7, R3.reuse, 0x10, RZ ;  /* 0x0000001003077824 */ /* 0x040fe200078e00ff */
[----:B------:R-:W-:Y:S02]  /*1460*/  SHF.R.S32.HI R8, RZ, 0x5, R3 ;  /* 0x00000005ff087819 */ /* 0x000fe40000011403 */
[----:B------:R-:W-:Y:S02]  /*1470*/  LOP3.LUT R4, R4, 0x60, RZ, 0xc0, !PT ;  /* 0x0000006004047812 */ /* 0x000fe400078ec0ff */
[----:B------:R-:W-:Y:S02]  /*1480*/  SGXT R6, R6, 0x1 ;  /* 0x000000010606781a */ /* 0x000fe40000000200 */
[----:B------:R-:W-:Y:S01]  /*1490*/  LOP3.LUT R9, R4, 0xf80, R7, 0xf8, !PT ;  /* 0x00000f8004097812 */ /* 0x000fe200078ef807 */
[----:B------:R-:W-:Y:S01]  /*14a0*/  IMAD.SHL.U32 R4, R3, 0x200, RZ ;  /* 0x0000020003047824 */ /* 0x000fe200078e00ff */
[----:B------:R-:W-:-:S02]  /*14b0*/  SGXT R8, R8, 0x1 ;  /* 0x000000010808781a */ /* 0x000fc40000000200 */
[----:B------:R-:W-:Y:S02]  /*14c0*/  LOP3.LUT R6, R9, 0x4010, R6, 0xf8, !PT ;  /* 0x0000401009067812 */ /* 0x000fe400078ef806 */
[----:B------:R-:W-:Y:S01]  /*14d0*/  LOP3.LUT R9, R8, 0x4010, RZ, 0xc0, !PT ;  /* 0x0000401008097812 */ /* 0x000fe200078ec0ff */
[----:B------:R-:W-:Y:S01]  /*14e0*/  IMAD.SHL.U32 R8, R3, 0x2, RZ ;  /* 0x0000000203087824 */ /* 0x000fe200078e00ff */
[----:B------:R-:W-:-:S04]  /*14f0*/  LOP3.LUT R4, R4, 0x3000, RZ, 0xc0, !PT ;  /* 0x0000300004047812 */ /* 0x000fc800078ec0ff */
[----:B------:R-:W-:Y:S02]  /*1500*/  LOP3.LUT R4, R4, 0x70, R7, 0xf8, !PT ;  /* 0x0000007004047812 */ /* 0x000fe400078ef807 */
[----:B------:R-:W-:-:S04]  /*1510*/  LOP3.LUT R9, R9, 0x180, R8, 0xf8, !PT ;  /* 0x0000018009097812 */ /* 0x000fc800078ef808 */
[----:B------:R-:W-:Y:S02]  /*1520*/  LOP3.LUT R4, R9, R4, RZ, 0x3c, !PT ;  /* 0x0000000409047212 */ /* 0x000fe400078e3cff */
[----:B------:R-:W-:Y:S02]  /*1530*/  LOP3.LUT R7, R6, 0x10, RZ, 0x3c, !PT ;  /* 0x0000001006077812 */ /* 0x000fe400078e3cff */
[----:B------:R-:W-:Y:S01]  /*1540*/  SHF.L.U32 R3, R3, 0x2, RZ ;  /* 0x0000000203037819 */ /* 0x000fe200000006ff */
[----:B------:R-:W-:Y:S02]  /*1550*/  WARPGROUP.DEPBAR.LE gsb0, 0x0 ;  /* 0x00008000000079c5 */ /* 0x000fe40000010000 */
[----:B------:R-:W-:Y:S01]  /*1560*/  MOV R12, R24 ;  /* 0x00000018000c7202 */ /* 0x000fe20000000f00 */
[----:B------:R-:W-:Y:S01]  /*1570*/  IMAD.MOV.U32 R13, RZ, RZ, R26 ;  /* 0x000000ffff0d7224 */ /* 0x000fe200078e001a */
[----:B------:R-:W-:Y:S01]  /*1580*/  MOV R15, R42 ;  /* 0x0000002a000f7202 */ /* 0x000fe20000000f00 */
[----:B------:R-:W-:Y:S01]  /*1590*/  IMAD.MOV.U32 R14, RZ, RZ, R40 ;  /* 0x000000ffff0e7224 */ /* 0x000fe200078e0028 */
[----:B------:R-:W-:Y:S01]  /*15a0*/  BAR.SYNC.DEFER_BLOCKING 0x0 ;  /* 0x0000000000007b1d */ /* 0x000fe20000010000 */
[----:B------:R-:W-:Y:S01]  /*15b0*/  IMAD.MOV.U32 R9, RZ, RZ, R27 ;  /* 0x000000ffff097224 */ /* 0x000fe200078e001b */
[----:B------:R-:W-:Y:S01]  /*15c0*/  MOV R16, R28 ;  /* 0x0000001c00107202 */ /* 0x000fe20000000f00 */
        /* <DEDUP_REMOVED lines=15> */
[----:B------:R-:W0:Y:S01]  /*16c0*/  LDC.64 R42, c[0x0][0x220] ;  /* 0x00008800ff2a7b82 */ /* 0x000e220000000a00 */
[----:B------:R1:W-:Y:S01]  /*16d0*/  STS.128 [R6+UR8], R12 ;  /* 0x0000000c06007988 */ /* 0x0003e20008000c08 */
[----:B------:R-:W-:-:S02]  /*16e0*/  IMAD.MOV.U32 R25, RZ, RZ, R31 ;  /* 0x000000ffff197224 */ /* 0x000fc400078e001f */
[----:B------:R-:W-:Y:S02]  /*16f0*/  IMAD.MOV.U32 R45, RZ, RZ, R39 ;  /* 0x000000ffff2d7224 */ /* 0x000fe400078e0027 */
[----:B------:R-:W-:Y:S01]  /*1700*/  IMAD.MOV.U32 R46, RZ, RZ, R53 ;  /* 0x000000ffff2e7224 */ /* 0x000fe200078e0035 */
[----:B------:R-:W-:Y:S01]  /*1710*/  STS.128 [R6+UR8+0x1000], R16 ;  /* 0x0010001006007988 */ /* 0x000fe20008000c08 */
[----:B-1----:R-:W-:Y:S01]  /*1720*/  IMAD.MOV.U32 R12, RZ, RZ, R32 ;  /* 0x000000ffff0c7224 */ /* 0x002fe200078e0020 */
[----:B------:R-:W-:Y:S01]  /*1730*/  MOV R14, R48 ;  /* 0x00000030000e7202 */ /* 0x000fe20000000f00 */
[----:B------:R-:W-:Y:S02]  /*1740*/  IMAD.MOV.U32 R13, RZ, RZ, R34 ;  /* 0x000000ffff0d7224 */ /* 0x000fe400078e0022 */
[----:B------:R-:W-:-:S05]  /*1750*/  IMAD.MOV.U32 R15, RZ, RZ, R50 ;  /* 0x000000ffff0f7224 */ /* 0x000fca00078e0032 */
[----:B------:R1:W-:Y:S04]  /*1760*/  STS.128 [R6+UR8+0x2000], R12 ;  /* 0x0020000c06007988 */ /* 0x0003e80008000c08 */
[----:B------:R-:W-:Y:S04]  /*1770*/  STS.128 [R6+UR8+0x3000], R20 ;  /* 0x0030001406007988 */ /* 0x000fe80008000c08 */
[----:B------:R-:W-:Y:S01]  /*1780*/  STS.128 [R7+UR8], R8 ;  /* 0x0000000807007988 */ /* 0x000fe20008000c08 */
[----:B-1----:R-:W-:Y:S01]  /*1790*/  IMAD.MOV.U32 R12, RZ, RZ, R33 ;  /* 0x000000ffff0c7224 */ /* 0x002fe200078e0021 */
[----:B------:R-:W-:Y:S01]  /*17a0*/  MOV R13, R35 ;  /* 0x00000023000d7202 */ /* 0x000fe20000000f00 */
[----:B------:R-:W-:-:S02]  /*17b0*/  IMAD.MOV.U32 R14, RZ, RZ, R49 ;  /* 0x000000ffff0e7224 */ /* 0x000fc400078e0031 */
[----:B------:R-:W-:Y:S01]  /*17c0*/  IMAD.MOV.U32 R15, RZ, RZ, R51 ;  /* 0x000000ffff0f7224 */ /* 0x000fe200078e0033 */
[----:B------:R-:W-:Y:S04]  /*17d0*/  STS.128 [R7+UR8+0x1000], R24 ;  /* 0x0010001807007988 */ /* 0x000fe80008000c08 */
[----:B------:R-:W-:Y:S04]  /*17e0*/  STS.128 [R7+UR8+0x2000], R12 ;  /* 0x0020000c07007988 */ /* 0x000fe80008000c08 */
[----:B------:R1:W-:Y:S01]  /*17f0*/  STS.128 [R7+UR8+0x3000], R44 ;  /* 0x0030002c07007988 */ /* 0x0003e20008000c08 */
[----:B------:R-:W-:Y:S01]  /*1800*/  BAR.SYNC.DEFER_BLOCKING 0x0 ;  /* 0x0000000000007b1d */ /* 0x000fe20000010000 */
[----:B------:R-:W-:Y:S01]  /*1810*/  IMAD.MOV.U32 R48, RZ, RZ, R56 ;  /* 0x000000ffff307224 */ /* 0x000fe200078e0038 */
[----:B------:R-:W-:Y:S01]  /*1820*/  MOV R50, R72 ;  /* 0x0000004800327202 */ /* 0x000fe20000000f00 */
[----:B------:R-:W-:Y:S01]  /*1830*/  IMAD.MOV.U32 R49, RZ, RZ, R58 ;  /* 0x000000ffff317224 */ /* 0x000fe200078e003a */
[----:B------:R-:W-:-:S02]  /*1840*/  MOV R53, R66 ;  /* 0x0000004200357202 */ /* 0x000fc40000000f00 */
[----:B------:R-:W2:Y:S04]  /*1850*/  LDS.128 R36, [R4+UR8] ;  /* 0x0000000804247984 */ /* 0x000ea80008000c00 */
[----:B------:R-:W3:Y:S04]  /*1860*/  LDS.128 R32, [R4+UR8+0x200] ;  /* 0x0002000804207984 */ /* 0x000ee80008000c00 */
[----:B------:R-:W4:Y:S04]  /*1870*/  LDS.128 R28, [R4+UR8+0x400] ;  /* 0x00040008041c7984 */ /* 0x000f280008000c00 */
[----:B------:R-:W5:Y:S04]  /*1880*/  LDS.128 R20, [R4+UR8+0x600] ;  /* 0x0006000804147984 */ /* 0x000f680008000c00 */
[----:B------:R-:W5:Y:S04]  /*1890*/  LDS.128 R16, [R4+UR8+0x800] ;  /* 0x0008000804107984 */ /* 0x000f680008000c00 */
[----:B------:R-:W5:Y:S04]  /*18a0*/  LDS.128 R8, [R4+UR8+0xa00] ;  /* 0x000a000804087984 */ /* 0x000f680008000c00 */
[----:B------:R-:W5:Y:S04]  /*18b0*/  LDS.128 R12, [R4+UR8+0xc00] ;  /* 0x000c0008040c7984 */ /* 0x000f680008000c00 */
[----:B------:R-:W5:Y:S01]  /*18c0*/  LDS.128 R24, [R4+UR8+0xe00] ;  /* 0x000e000804187984 */ /* 0x000f620008000c00 */
[----:B------:R-:W-:Y:S01]  /*18d0*/  IMAD.MOV.U32 R51, RZ, RZ, R74 ;  /* 0x000000ffff337224 */ /* 0x000fe200078e004a */
[----:B------:R-:W-:Y:S01]  /*18e0*/  BAR.SYNC.DEFER_BLOCKING 0x0 ;  /* 0x0000000000007b1d */ /* 0x000fe20000010000 */
[----:B------:R-:W-:Y:S01]  /*18f0*/  IMAD.MOV.U32 R52, RZ, RZ, R64 ;  /* 0x000000ffff347224 */ /* 0x000fe200078e0040 */
[----:B------:R-:W-:Y:S01]  /*1900*/  MOV R55, R82 ;  /* 0x0000005200377202 */ /* 0x000fe20000000f00 */
[----:B------:R-:W-:-:S02]  /*1910*/  IMAD.MOV.U32 R54, RZ, RZ, R80 ;  /* 0x000000ffff367224 */ /* 0x000fc400078e0050 */
[----:B-1----:R-:W-:Y:S01]  /*1920*/  IMAD.MOV.U32 R44, RZ, RZ, R60 ;  /* 0x000000ffff2c7224 */ /* 0x002fe200078e003c */
        /* <DEDUP_REMOVED lines=11> */
[----:B------:R-:W-:-:S02]  /*19e0*/  IMAD.MOV.U32 R64, RZ, RZ, R69 ;  /* 0x000000ffff407224 */ /* 0x000fc400078e0045 */
[----:B------:R-:W-:Y:S01]  /*19f0*/  IMAD.MOV.U32 R66, RZ, RZ, R85 ;  /* 0x000000ffff427224 */ /* 0x000fe200078e0055 */
[----:B------:R1:W-:Y:S04]  /*1a00*/  STS.128 [R6+UR8], R48 ;  /* 0x0000003006007988 */ /* 0x0003e80008000c08 */
[----:B------:R0:W-:Y:S04]  /*1a10*/  STS.128 [R6+UR8+0x2000], R52 ;  /* 0x0020003406007988 */ /* 0x0001e80008000c08 */
[----:B------:R-:W-:Y:S01]  /*1a20*/  STS.128 [R6+UR8+0x1000], R44 ;  /* 0x0010002c06007988 */ /* 0x000fe20008000c08 */
[----:B-1----:R-:W-:Y:S01]  /*1a30*/  IMAD.MOV.U32 R48, RZ, RZ, R68 ;  /* 0x000000ffff307224 */ /* 0x002fe200078e0044 */
[----:B------:R-:W-:Y:S01]  /*1a40*/  MOV R49, R70 ;  /* 0x0000004600317202 */ /* 0x000fe20000000f00 */
[----:B------:R-:W-:Y:S01]  /*1a50*/  IMAD.MOV.U32 R50, RZ, RZ, R84 ;  /* 0x000000ffff327224 */ /* 0x000fe200078e0054 */
[----:B------:R-:W-:Y:S01]  /*1a60*/  MOV R51, R86 ;  /* 0x0000005600337202 */ /* 0x000fe20000000f00 */
[----:B0-----:R-:W-:Y:S01]  /*1a70*/  IMAD.MOV.U32 R52, RZ, RZ, R65 ;  /* 0x000000ffff347224 */ /* 0x001fe200078e0041 */
[----:B------:R-:W-:Y:S01]  /*1a80*/  MOV R53, R67 ;  /* 0x0000004300357202 */ /* 0x000fe20000000f00 */
[----:B------:R-:W-:Y:S01]  /*1a90*/  IMAD.MOV.U32 R54, RZ, RZ, R81 ;  /* 0x000000ffff367224 */ /* 0x000fe200078e0051 */
[----:B------:R-:W-:-:S02]  /*1aa0*/  MOV R55, R83 ;  /* 0x0000005300377202 */ /* 0x000fc40000000f00 */
[----:B------:R-:W-:Y:S02]  /*1ab0*/  MOV R65, R71 ;  /* 0x0000004700417202 */ /* 0x000fe40000000f00 */
[----:B------:R-:W-:Y:S01]  /*1ac0*/  MOV R67, R87 ;  /* 0x0000005700437202 */ /* 0x000fe20000000f00 */
[----:B------:R-:W-:Y:S04]  /*1ad0*/  STS.128 [R6+UR8+0x3000], R48 ;  /* 0x0030003006007988 */ /* 0x000fe80008000c08 */
[----:B------:R-:W-:Y:S04]  /*1ae0*/  STS.128 [R7+UR8], R56 ;  /* 0x0000003807007988 */ /* 0x000fe80008000c08 */
[----:B------:R-:W-:Y:S04]  /*1af0*/  STS.128 [R7+UR8+0x1000], R60 ;  /* 0x0010003c07007988 */ /* 0x000fe80008000c08 */
[----:B------:R-:W-:Y:S04]  /*1b00*/  STS.128 [R7+UR8+0x2000], R52 ;  /* 0x0020003407007988 */ /* 0x000fe80008000c08 */
[----:B------:R-:W-:Y:S01]  /*1b10*/  STS.128 [R7+UR8+0x3000], R64 ;  /* 0x0030004007007988 */ /* 0x000fe20008000c08 */
[----:B------:R-:W-:Y:S01]  /*1b20*/  BAR.SYNC.DEFER_BLOCKING 0x0 ;  /* 0x0000000000007b1d */ /* 0x000fe20000010000 */
[----:B------:R-:W-:-:S02]  /*1b30*/  LOP3.LUT R3, R3, 0x380, RZ, 0xc0, !PT ;  /* 0x0000038003037812 */ /* 0x000fc400078ec0ff */
[-C--:B------:R-:W-:Y:S02]  /*1b40*/  LEA R40, P0, R5, R42.reuse, 0x4 ;  /* 0x0000002a05287211 */ /* 0x080fe400078020ff */
[C---:B------:R-:W-:Y:S02]  /*1b50*/  LEA R42, P1, R3.reuse, R42, 0x2 ;  /* 0x0000002a032a7211 */ /* 0x040fe400078210ff */
[-C--:B------:R-:W-:Y:S02]  /*1b60*/  LEA.HI.X R41, R2, R43.reuse, RZ, 0x2, P0 ;  /* 0x0000002b02297211 */ /* 0x080fe400000f14ff */
[----:B------:R-:W-:Y:S01]  /*1b70*/  LEA.HI.X R43, R3, R43, RZ, 0x2, P1 ;  /* 0x0000002b032b7211 */ /* 0x000fe200008f14ff */
[----:B------:R-:W-:-:S05]  /*1b80*/  IMAD.WIDE.U32 R2, R0, 0x4, R40 ;  /* 0x0000000400027825 */ /* 0x000fca00078e0028 */
[----:B--2---:R-:W-:Y:S04]  /*1b90*/  STG.E desc[UR12][R2.64], R36 ;  /* 0x0000002402007986 */ /* 0x004fe8000c10190c */
[----:B------:R-:W-:Y:S04]  /*1ba0*/  STG.E desc[UR12][R2.64+0x80], R38 ;  /* 0x0000802602007986 */ /* 0x000fe8000c10190c */
[----:B------:R-:W-:Y:S04]  /*1bb0*/  STG.E desc[UR12][R2.64+0x1000], R37 ;  /* 0x0010002502007986 */ /* 0x000fe8000c10190c */
[----:B------:R-:W-:Y:S04]  /*1bc0*/  STG.E desc[UR12][R2.64+0x1080], R39 ;  /* 0x0010802702007986 */ /* 0x000fe8000c10190c */
[----:B---3--:R-:W-:Y:S04]  /*1bd0*/  STG.E desc[UR12][R2.64+0x2000], R32 ;  /* 0x0020002002007986 */ /* 0x008fe8000c10190c */
[----:B------:R-:W-:Y:S04]  /*1be0*/  STG.E desc[UR12][R2.64+0x2080], R34 ;  /* 0x0020802202007986 */ /* 0x000fe8000c10190c */
[----:B------:R-:W-:Y:S04]  /*1bf0*/  STG.E desc[UR12][R2.64+0x3000], R33 ;  /* 0x0030002102007986 */ /* 0x000fe8000c10190c */
[----:B------:R-:W-:Y:S04]  /*1c00*/  STG.E desc[UR12][R2.64+0x3080], R35 ;  /* 0x0030802302007986 */ /* 0x000fe8000c10190c */
[----:B----4-:R-:W-:Y:S04]  /*1c10*/  STG.E desc[UR12][R2.64+0x4000], R28 ;  /* 0x0040001c02007986 */ /* 0x010fe8000c10190c */
[----:B------:R-:W-:Y:S04]  /*1c20*/  STG.E desc[UR12][R2.64+0x4080], R30 ;  /* 0x0040801e02007986 */ /* 0x000fe8000c10190c */
[----:B------:R-:W-:Y:S04]  /*1c30*/  STG.E desc[UR12][R2.64+0x5000], R29 ;  /* 0x0050001d02007986 */ /* 0x000fe8000c10190c */
[----:B------:R-:W-:Y:S04]  /*1c40*/  STG.E desc[UR12][R2.64+0x5080], R31 ;  /* 0x0050801f02007986 */ /* 0x000fe8000c10190c */
[----:B------:R-:W0:Y:S04]  /*1c50*/  LDS.128 R44, [R4+UR8] ;  /* 0x00000008042c7984 */ /* 0x000e280008000c00 */
[----:B------:R-:W1:Y:S04]  /*1c60*/  LDS.128 R48, [R4+UR8+0x200] ;  /* 0x0002000804307984 */ /* 0x000e680008000c00 */
[----:B------:R-:W2:Y:S04]  /*1c70*/  LDS.128 R52, [R4+UR8+0x400] ;  /* 0x0004000804347984 */ /* 0x000ea80008000c00 */
[----:B------:R-:W3:Y:S04]  /*1c80*/  LDS.128 R56, [R4+UR8+0x600] ;  /* 0x0006000804387984 */ /* 0x000ee80008000c00 */
[----:B------:R-:W4:Y:S04]  /*1c90*/  LDS.128 R60, [R4+UR8+0x800] ;  /* 0x00080008043c7984 */ /* 0x000f280008000c00 */
[----:B------:R-:W4:Y:S04]  /*1ca0*/  LDS.128 R36, [R4+UR8+0xa00] ;  /* 0x000a000804247984 */ /* 0x000f280008000c00 */
[----:B------:R-:W4:Y:S04]  /*1cb0*/  LDS.128 R32, [R4+UR8+0xc00] ;  /* 0x000c000804207984 */ /* 0x000f280008000c00 */
[----:B------:R-:W4:Y:S01]  /*1cc0*/  LDS.128 R28, [R4+UR8+0xe00] ;  /* 0x000e0008041c7984 */ /* 0x000f220008000c00 */
[----:B------:R-:W-:-:S03]  /*1cd0*/  IMAD.WIDE.U32 R40, R0, 0x4, R42 ;  /* 0x0000000400287825 */ /* 0x000fc600078e002a */
[----:B-----5:R-:W-:Y:S04]  /*1ce0*/  STG.E desc[UR12][R2.64+0x6000], R20 ;  /* 0x0060001402007986 */ /* 0x020fe8000c10190c */
[----:B------:R-:W-:Y:S04]  /*1cf0*/  STG.E desc[UR12][R2.64+0x6080], R22 ;  /* 0x0060801602007986 */ /* 0x000fe8000c10190c */
        /* <DEDUP_REMOVED lines=17> */
[----:B0-----:R-:W-:Y:S04]  /*1e10*/  STG.E desc[UR12][R2.64+0x100], R44 ;  /* 0x0001002c02007986 */ /* 0x001fe8000c10190c */
[----:B------:R-:W-:Y:S04]  /*1e20*/  STG.E desc[UR12][R2.64+0x180], R46 ;  /* 0x0001802e02007986 */ /* 0x000fe8000c10190c */
[----:B------:R-:W-:Y:S04]  /*1e30*/  STG.E desc[UR12][R2.64+0x1100], R45 ;  /* 0x0011002d02007986 */ /* 0x000fe8000c10190c */
[----:B------:R-:W-:Y:S04]  /*1e40*/  STG.E desc[UR12][R2.64+0x1180], R47 ;  /* 0x0011802f02007986 */ /* 0x000fe8000c10190c */
[----:B-1----:R-:W-:Y:S04]  /*1e50*/  STG.E desc[UR12][R2.64+0x2100], R48 ;  /* 0x0021003002007986 */ /* 0x002fe8000c10190c */
[----:B------:R-:W-:Y:S04]  /*1e60*/  STG.E desc[UR12][R2.64+0x2180], R50 ;  /* 0x0021803202007986 */ /* 0x000fe8000c10190c */
[----:B------:R-:W-:Y:S04]  /*1e70*/  STG.E desc[UR12][R2.64+0x3100], R49 ;  /* 0x0031003102007986 */ /* 0x000fe8000c10190c */
[----:B------:R-:W-:Y:S04]  /*1e80*/  STG.E desc[UR12][R2.64+0x3180], R51 ;  /* 0x0031803302007986 */ /* 0x000fe8000c10190c */
        /* <DEDUP_REMOVED lines=24> */
[----:B------:R-:W-:Y:S01]  /*2010*/  STG.E desc[UR12][R40.64+0xf180], R31 ;  /* 0x00f1801f28007986 */ /* 0x000fe2000c10190c */
[----:B------:R-:W-:Y:S05]  /*2020*/  EXIT ;  /* 0x000000000000794d */ /* 0x000fea0003800000 */
.L_x_0:
[----:B------:R-:W-:-:S00]  /*2030*/  BRA `(.L_x_0) ;  /* 0xfffffffc00fc7947 */ /* 0x000fc0000383ffff */
[----:B------:R-:W-:-:S00]  /*2040*/  NOP ;  /* 0x0000000000007918 */ /* 0x000fc00000000000 */
        /* <DEDUP_REMOVED lines=11> */
.L_x_1:


//--------------------- .nv.shared.gluon_mma      --------------------------
	.section	.nv.shared.gluon_mma,"aw",@nobits
	.sectionflags	@""
	.align	16
	.zero		1024


//--------------------- .nv.shared.reserved.0     --------------------------
	.section	.nv.shared.reserved.0,"aw",@nobits
	.weak		__nv_reservedSMEM_offset_0_alias
	.size		__nv_reservedSMEM_offset_0_alias, 0, 0
	.other		__nv_reservedSMEM_offset_0_alias,@"STO_CUDA_RESERVED_SHARED STV_DEFAULT"
__nv_reservedSMEM_offset_0_alias:
	.zero		0


//--------------------- .nv.constant0.gluon_mma   --------------------------
	.section	.nv.constant0.gluon_mma,"a",@progbits
	.sectionflags	@""
	.align	4
.nv.constant0.gluon_mma:
	.zero		568


//--------------------- SYMBOLS --------------------------

	.type		.nv.reservedSmem.offset0,@object
	.size		.nv.reservedSmem.offset0,0x4
